	.headerflags	@"EF_CUDA_TEXMODE_UNIFIED EF_CUDA_64BIT_ADDRESS EF_CUDA_ACCELERATORS EF_CUDA_SM90 EF_CUDA_VIRTUAL_SM(EF_CUDA_SM90)"
	.elftype	@"ET_EXEC"


//--------------------- .nv.info                  --------------------------
	.section	.nv.info,"",@"SHT_CUDA_INFO"
	.align	4


	//----- nvinfo : EIATTR_REGCOUNT
	.align		4
        /*0000*/ 	.byte	0x04, 0x2f
        /*0002*/ 	.short	(.L_3 - .L_2)
	.align		4
.L_2:
        /*0004*/ 	.word	index@(triton_poi_fused__native_batch_norm_legit_no_training_convolution_relu_6)
        /*0008*/ 	.word	0x00000013


	//----- nvinfo : EIATTR_MIN_STACK_SIZE
	.align		4
.L_3:
        /*000c*/ 	.byte	0x04, 0x12
        /*000e*/ 	.short	(.L_5 - .L_4)
	.align		4
.L_4:
        /*0010*/ 	.word	index@(triton_poi_fused__native_batch_norm_legit_no_training_convolution_relu_6)
        /*0014*/ 	.word	0x00000000


	//----- nvinfo : EIATTR_FRAME_SIZE
	.align		4
.L_5:
        /*0018*/ 	.byte	0x04, 0x11
        /*001a*/ 	.short	(.L_7 - .L_6)
	.align		4
.L_6:
        /*001c*/ 	.word	index@(triton_poi_fused__native_batch_norm_legit_no_training_convolution_relu_6)
        /*0020*/ 	.word	0x00000000


	//----- nvinfo : EIATTR_MIN_STACK_SIZE
	.align		4
.L_7:
        /*0024*/ 	.byte	0x04, 0x12
        /*0026*/ 	.short	(.L_9 - .L_8)
	.align		4
.L_8:
        /*0028*/ 	.word	index@(triton_poi_fused__native_batch_norm_legit_no_training_convolution_relu_6)
        /*002c*/ 	.word	0x00000000
.L_9:


//--------------------- .nv.info.triton_poi_fused__native_batch_norm_legit_no_training_convolution_relu_6 --------------------------
	.section	.nv.info.triton_poi_fused__native_batch_norm_legit_no_training_convolution_relu_6,"",@"SHT_CUDA_INFO"
	.sectionflags	@""
	.align	4


	//----- nvinfo : EIATTR_CUDA_API_VERSION
	.align		4
        /*0000*/ 	.byte	0x04, 0x37
        /*0002*/ 	.short	(.L_11 - .L_10)
.L_10:
        /*0004*/ 	.word	0x0000007c


	//----- nvinfo : EIATTR_KPARAM_INFO
	.align		4
.L_11:
        /*0008*/ 	.byte	0x04, 0x17
        /*000a*/ 	.short	(.L_13 - .L_12)
.L_12:
        /*000c*/ 	.word	0x00000000
        /*0010*/ 	.short	0x0007
        /*0012*/ 	.short	0x0038
        /*0014*/ 	.byte	0x00, 0xf0, 0x11, 0x00


	//----- nvinfo : EIATTR_KPARAM_INFO
	.align		4
.L_13:
        /*0018*/ 	.byte	0x04, 0x17
        /*001a*/ 	.short	(.L_15 - .L_14)
.L_14:
        /*001c*/ 	.word	0x00000000
        /*0020*/ 	.short	0x0006
        /*0022*/ 	.short	0x0030
        /*0024*/ 	.byte	0x00, 0xf4, 0x21, 0x00


	//----- nvinfo : EIATTR_KPARAM_INFO
	.align		4
.L_15:
        /*0028*/ 	.byte	0x04, 0x17
        /*002a*/ 	.short	(.L_17 - .L_16)
.L_16:
        /*002c*/ 	.word	0x00000000
        /*0030*/ 	.short	0x0005
        /*0032*/ 	.short	0x0028
        /*0034*/ 	.byte	0x00, 0xf4, 0x21, 0x00


	//----- nvinfo : EIATTR_KPARAM_INFO
	.align		4
.L_17:
        /*0038*/ 	.byte	0x04, 0x17
        /*003a*/ 	.short	(.L_19 - .L_18)
.L_18:
        /*003c*/ 	.word	0x00000000
        /*0040*/ 	.short	0x0004
        /*0042*/ 	.short	0x0020
        /*0044*/ 	.byte	0x00, 0xf4, 0x21, 0x00


	//----- nvinfo : EIATTR_KPARAM_INFO
	.align		4
.L_19:
        /*0048*/ 	.byte	0x04, 0x17
        /*004a*/ 	.short	(.L_21 - .L_20)
.L_20:
        /*004c*/ 	.word	0x00000000
        /*0050*/ 	.short	0x0003
        /*0052*/ 	.short	0x0018
        /*0054*/ 	.byte	0x00, 0xf4, 0x21, 0x00


	//----- nvinfo : EIATTR_KPARAM_INFO
	.align		4
.L_21:
        /*0058*/ 	.byte	0x04, 0x17
        /*005a*/ 	.short	(.L_23 - .L_22)
.L_22:
        /*005c*/ 	.word	0x00000000
        /*0060*/ 	.short	0x0002
        /*0062*/ 	.short	0x0010
        /*0064*/ 	.byte	0x00, 0xf4, 0x21, 0x00


	//----- nvinfo : EIATTR_KPARAM_INFO
	.align		4
.L_23:
        /*0068*/ 	.byte	0x04, 0x17
        /*006a*/ 	.short	(.L_25 - .L_24)
.L_24:
        /*006c*/ 	.word	0x00000000
        /*0070*/ 	.short	0x0001
        /*0072*/ 	.short	0x0008
        /*0074*/ 	.byte	0x00, 0xf4, 0x21, 0x00


	//----- nvinfo : EIATTR_KPARAM_INFO
	.align		4
.L_25:
        /*0078*/ 	.byte	0x04, 0x17
        /*007a*/ 	.short	(.L_27 - .L_26)
.L_26:
        /*007c*/ 	.word	0x00000000
        /*0080*/ 	.short	0x0000
        /*0082*/ 	.short	0x0000
        /*0084*/ 	.byte	0x00, 0xf4, 0x21, 0x00


	//----- nvinfo : EIATTR_SPARSE_MMA_MASK
	.align		4
.L_27:
        /*0088*/ 	.byte	0x03, 0x50
        /*008a*/ 	.short	0x0000


	//----- nvinfo : EIATTR_MAXREG_COUNT
	.align		4
        /*008c*/ 	.byte	0x03, 0x1b
        /*008e*/ 	.short	0x00ff


	//----- nvinfo : EIATTR_EXIT_INSTR_OFFSETS
	.align		4
        /*0090*/ 	.byte	0x04, 0x1c
        /*0092*/ 	.short	(.L_29 - .L_28)


	//   ....[0]....
.L_28:
        /*0094*/ 	.word	0x00000340


	//----- nvinfo : EIATTR_REQNTID
	.align		4
.L_29:
        /*0098*/ 	.byte	0x04, 0x10
        /*009a*/ 	.short	(.L_31 - .L_30)
.L_30:
        /*009c*/ 	.word	0x00000080
        /*00a0*/ 	.word	0x00000001
        /*00a4*/ 	.word	0x00000001


	//----- nvinfo : EIATTR_CBANK_PARAM_SIZE
	.align		4
.L_31:
        /*00a8*/ 	.byte	0x03, 0x19
        /*00aa*/ 	.short	0x003c


	//----- nvinfo : EIATTR_PARAM_CBANK
	.align		4
        /*00ac*/ 	.byte	0x04, 0x0a
        /*00ae*/ 	.short	(.L_33 - .L_32)
	.align		4
.L_32:
        /*00b0*/ 	.word	index@(.nv.constant0.triton_poi_fused__native_batch_norm_legit_no_training_convolution_relu_6)
        /*00b4*/ 	.short	0x0210
        /*00b6*/ 	.short	0x003c


	//----- nvinfo : EIATTR_SW_WAR
	.align		4
.L_33:
        /*00b8*/ 	.byte	0x04, 0x36
        /*00ba*/ 	.short	(.L_35 - .L_34)
.L_34:
        /*00bc*/ 	.word	0x00000008
.L_35:


//--------------------- .nv.callgraph             --------------------------
	.section	.nv.callgraph,"",@"SHT_CUDA_CALLGRAPH"
	.align	4
	.sectionentsize	8
	.align		4
        /*0000*/ 	.word	0x00000000
	.align		4
        /*0004*/ 	.word	0xffffffff
	.align		4
        /*0008*/ 	.word	0x00000000
	.align		4
        /*000c*/ 	.word	0xfffffffe
	.align		4
        /*0010*/ 	.word	0x00000000
	.align		4
        /*0014*/ 	.word	0xfffffffd
	.align		4
        /*0018*/ 	.word	0x00000000
	.align		4
        /*001c*/ 	.word	0xfffffffc


//--------------------- .nv.constant4             --------------------------
	.section	.nv.constant4,"a",@progbits
	.align	8
	.align		8
.nv.constant4:
        /*0000*/ 	.dword	_$_str
	.align		8
        /*0008*/ 	.dword	_$_str_$_2


//--------------------- .text.triton_poi_fused__native_batch_norm_legit_no_training_convolution_relu_6 --------------------------
	.section	.text.triton_poi_fused__native_batch_norm_legit_no_training_convolution_relu_6,"ax",@progbits
	.align	128
        .global         triton_poi_fused__native_batch_norm_legit_no_training_convolution_relu_6
        .type           triton_poi_fused__native_batch_norm_legit_no_training_convolution_relu_6,@function
        .size           triton_poi_fused__native_batch_norm_legit_no_training_convolution_relu_6,(.L_x_1 - triton_poi_fused__native_batch_norm_legit_no_training_convolution_relu_6)
        .other          triton_poi_fused__native_batch_norm_legit_no_training_convolution_relu_6,@"STO_CUDA_ENTRY STV_DEFAULT"
triton_poi_fused__native_batch_norm_legit_no_training_convolution_relu_6:
.text.triton_poi_fused__native_batch_norm_legit_no_training_convolution_relu_6:
[----:B------:R-:W-:Y:S01]  /*0000*/  LDC R1, c[0x0][0x28] ;  /* 0x00000a00ff017b82 */ /* 0x000fe20000000800 */
[----:B------:R-:W1:Y:S07]  /*0010*/  S2R R0, SR_TID.X ;  /* 0x0000000000007919 */ /* 0x000e6e0000002100 */
[----:B------:R-:W2:Y:S01]  /*0020*/  LDC.64 R10, c[0x0][0x228] ;  /* 0x00008a00ff0a7b82 */ /* 0x000ea20000000a00 */
[----:B------:R-:W-:Y:S01]  /*0030*/  ULDC.64 UR4, c[0x0][0x208] ;  /* 0x0000820000047ab9 */ /* 0x000fe20000000a00 */
[----:B------:R-:W3:Y:S06]  /*0040*/  S2R R3, SR_CTAID.X ;  /* 0x0000000000037919 */ /* 0x000eec0000002500 */
[----:B------:R-:W4:Y:S08]  /*0050*/  LDC.64 R6, c[0x0][0x218] ;  /* 0x00008600ff067b82 */ /* 0x000f300000000a00 */
[----:B------:R-:W5:Y:S08]  /*0060*/  LDC.64 R8, c[0x0][0x220] ;  /* 0x00008800ff087b82 */ /* 0x000f700000000a00 */
[----:B------:R-:W5:Y:S01]  /*0070*/  LDC.64 R12, c[0x0][0x230] ;  /* 0x00008c00ff0c7b82 */ /* 0x000f620000000a00 */
[----:B-1----:R-:W-:-:S07]  /*0080*/  LOP3.LUT R0, R0, 0x7f, RZ, 0xc0, !PT ;  /* 0x0000007f00007812 */ /* 0x002fce00078ec0ff */
[----:B------:R-:W1:Y:S01]  /*0090*/  LDC.64 R4, c[0x0][0x238] ;  /* 0x00008e00ff047b82 */ /* 0x000e620000000a00 */
[----:B---3--:R-:W-:Y:S02]  /*00a0*/  SHF.R.S32.HI R2, RZ, 0x18, R3 ;  /* 0x00000018ff027819 */ /* 0x008fe40000011403 */
[----:B------:R-:W-:Y:S02]  /*00b0*/  LEA R0, R3, R0, 0x7 ;  /* 0x0000000003007211 */ /* 0x000fe400078e38ff */
[----:B------:R-:W-:-:S04]  /*00c0*/  SGXT R3, R2, 0x1 ;  /* 0x000000010203781a */ /* 0x000fc80000000200 */
[----:B------:R-:W-:-:S04]  /*00d0*/  LEA.HI R3, R3, R0, RZ, 0x6 ;  /* 0x0000000003037211 */ /* 0x000fc800078f30ff */
[----:B------:R-:W-:-:S04]  /*00e0*/  SHF.R.S32.HI R3, RZ, 0x6, R3 ;  /* 0x00000006ff037819 */ /* 0x000fc80000011403 */
[----:B------:R-:W-:-:S04]  /*00f0*/  LEA.HI R2, R3, R3, RZ, 0x7 ;  /* 0x0000000303027211 */ /* 0x000fc800078f38ff */
[----:B------:R-:W-:-:S04]  /*0100*/  LOP3.LUT R2, R2, 0xffffff80, RZ, 0xc0, !PT ;  /* 0xffffff8002027812 */ /* 0x000fc800078ec0ff */
[----:B------:R-:W-:Y:S02]  /*0110*/  IADD3 R15, R3, -R2, RZ ;  /* 0x80000002030f7210 */ /* 0x000fe40007ffe0ff */
[----:B------:R-:W3:Y:S03]  /*0120*/  LDC.64 R2, c[0x0][0x210] ;  /* 0x00008400ff027b82 */ /* 0x000ee60000000a00 */
[----:B--2---:R-:W-:-:S05]  /*0130*/  IMAD.WIDE R10, R15, 0x4, R10 ;  /* 0x000000040f0a7825 */ /* 0x004fca00078e020a */
[----:B------:R2:W2:Y:S01]  /*0140*/  LDG.E.EL R16, desc[UR4][R10.64] ;  /* 0x000000040a107981 */ /* 0x0004a2000c2e1900 */
[----:B----4-:R-:W-:-:S04]  /*0150*/  IMAD.WIDE R6, R15, 0x4, R6 ;  /* 0x000000040f067825 */ /* 0x010fc800078e0206 */
[C---:B-----5:R-:W-:Y:S02]  /*0160*/  IMAD.WIDE R8, R15.reuse, 0x4, R8 ;  /* 0x000000040f087825 */ /* 0x060fe400078e0208 */
[----:B------:R4:W5:Y:S02]  /*0170*/  LDG.E.EL R7, desc[UR4][R6.64] ;  /* 0x0000000406077981 */ /* 0x000964000c2e1900 */
[----:B---3--:R-:W-:Y:S02]  /*0180*/  IMAD.WIDE R2, R0, 0x4, R2 ;  /* 0x0000000400027825 */ /* 0x008fe400078e0202 */
[----:B------:R-:W3:Y:S04]  /*0190*/  LDG.E.EL R8, desc[UR4][R8.64] ;  /* 0x0000000408087981 */ /* 0x000ee8000c2e1900 */
[----:B------:R-:W5:Y:S01]  /*01a0*/  LDG.E R14, desc[UR4][R2.64] ;  /* 0x00000004020e7981 */ /* 0x000f62000c1e1900 */
[----:B0-2---:R-:W-:-:S04]  /*01b0*/  IMAD.WIDE R10, R15, 0x4, R12 ;  /* 0x000000040f0a7825 */ /* 0x005fc800078e020c */
[----:B-1----:R-:W-:Y:S02]  /*01c0*/  IMAD.WIDE R12, R15, 0x4, R4 ;  /* 0x000000040f0c7825 */ /* 0x002fe400078e0204 */
[----:B------:R-:W2:Y:S01]  /*01d0*/  LDG.E.EL R10, desc[UR4][R10.64] ;  /* 0x000000040a0a7981 */ /* 0x000ea2000c2e1900 */
[----:B----4-:R-:W-:Y:S01]  /*01e0*/  HFMA2.MMA R6, -RZ, RZ, 1.625, 0 ;  /* 0x3e800000ff067435 */ /* 0x010fe200000001ff */
[----:B------:R-:W0:Y:S02]  /*01f0*/  LDC.64 R4, c[0x0][0x240] ;  /* 0x00009000ff047b82 */ /* 0x000e240000000a00 */
[----:B------:R-:W2:Y:S01]  /*0200*/  LDG.E.EL R13, desc[UR4][R12.64] ;  /* 0x000000040c0d7981 */ /* 0x000ea2000c2e1900 */
[----:B0-----:R-:W-:-:S04]  /*0210*/  IMAD.WIDE R4, R0, 0x4, R4 ;  /* 0x0000000400047825 */ /* 0x001fc800078e0204 */
[----:B------:R-:W-:-:S04]  /*0220*/  FADD R16, R16, 9.9999997473787516356e-06 ;  /* 0x3727c5ac10107421 */ /* 0x000fc80000000000 */
[----:B------:R-:W0:Y:S02]  /*0230*/  MUFU.SQRT R15, R16 ;  /* 0x00000010000f7308 */ /* 0x000e240000002000 */
[C---:B0-----:R-:W-:Y:S02]  /*0240*/  FSETP.GT.AND P0, PT, R15.reuse, 8.50705917302346158658e+37, PT ;  /* 0x7e8000000f00780b */ /* 0x041fe40003f04000 */
[----:B------:R-:W-:-:S11]  /*0250*/  FSETP.GEU.AND P1, PT, R15, 1.175494350822287508e-38, PT ;  /* 0x008000000f00780b */ /* 0x000fd60003f2e000 */
[----:B------:R-:W-:-:S04]  /*0260*/  @P0 FMUL R15, R15, 0.25 ;  /* 0x3e8000000f0f0820 */ /* 0x000fc80000400000 */
[----:B------:R-:W-:-:S06]  /*0270*/  @!P1 FMUL R15, R15, 16777216 ;  /* 0x4b8000000f0f9820 */ /* 0x000fcc0000400000 */
[----:B------:R-:W0:Y:S01]  /*0280*/  MUFU.RCP R15, R15 ;  /* 0x0000000f000f7308 */ /* 0x000e220000001000 */
[----:B------:R-:W-:Y:S01]  /*0290*/  FSEL R6, R6, 1, P0 ;  /* 0x3f80000006067808 */ /* 0x000fe20000000000 */
[----:B-----5:R-:W-:-:S04]  /*02a0*/  FADD R7, R14, R7 ;  /* 0x000000070e077221 */ /* 0x020fc80000000000 */
[----:B------:R-:W-:Y:S01]  /*02b0*/  @!P1 FMUL R6, R6, 16777216 ;  /* 0x4b80000006069820 */ /* 0x000fe20000400000 */
[----:B---3--:R-:W-:-:S03]  /*02c0*/  FADD R8, -R8, R7 ;  /* 0x0000000708087221 */ /* 0x008fc60000000100 */
[----:B0-----:R-:W-:-:S04]  /*02d0*/  FMUL R9, R15, R6 ;  /* 0x000000060f097220 */ /* 0x001fc80000400000 */
[----:B------:R-:W-:-:S04]  /*02e0*/  FMUL R8, R8, R9 ;  /* 0x0000000908087220 */ /* 0x000fc80000400000 */
[----:B--2---:R-:W-:-:S05]  /*02f0*/  FFMA R8, R10, R8, R13 ;  /* 0x000000080a087223 */ /* 0x004fca000000000d */
[----:B------:R-:W-:-:S04]  /*0300*/  FSETP.GEU.AND P0, PT, R8, RZ, PT ;  /* 0x000000ff0800720b */ /* 0x000fc80003f0e000 */
[----:B------:R-:W-:Y:S01]  /*0310*/  FSEL R9, R8, RZ, P0 ;  /* 0x000000ff08097208 */ /* 0x000fe20000000000 */
[----:B------:R-:W-:Y:S04]  /*0320*/  STG.E desc[UR4][R2.64], R7 ;  /* 0x0000000702007986 */ /* 0x000fe8000c101904 */
[----:B------:R-:W-:Y:S01]  /*0330*/  STG.E desc[UR4][R4.64], R9 ;  /* 0x0000000904007986 */ /* 0x000fe2000c101904 */
[----:B------:R-:W-:Y:S05]  /*0340*/  EXIT ;  /* 0x000000000000794d */ /* 0x000fea0003800000 */
.L_x_0:
[----:B------:R-:W-:-:S00]  /*0350*/  BRA `(.L_x_0) ;  /* 0xfffffffc00fc7947 */ /* 0x000fc0000383ffff */
[----:B------:R-:W-:-:S00]  /*0360*/  NOP ;  /* 0x0000000000007918 */ /* 0x000fc00000000000 */
        /* <DEDUP_REMOVED lines=9> */
.L_x_1:


//--------------------- .nv.global.init           --------------------------
	.section	.nv.global.init,"aw",@progbits
.nv.global.init:
	.type		_$_str,@object
	.size		_$_str,(_$_str_$_2 - _$_str)
_$_str:
        /*0000*/ 	.byte	0x5f, 0x5f, 0x43, 0x55, 0x44, 0x41, 0x5f, 0x46, 0x54, 0x5a, 0x00
	.type		_$_str_$_2,@object
	.size		_$_str_$_2,(.L_1 - _$_str_$_2)
_$_str_$_2:
        /*000b*/ 	.byte	0x5f, 0x5f, 0x43, 0x55, 0x44, 0x41, 0x5f, 0x50, 0x52, 0x45, 0x43, 0x5f, 0x53, 0x51, 0x52, 0x54
        /*001b*/ 	.byte	0x00
.L_1:


//--------------------- .nv.constant0.triton_poi_fused__native_batch_norm_legit_no_training_convolution_relu_6 --------------------------
	.section	.nv.constant0.triton_poi_fused__native_batch_norm_legit_no_training_convolution_relu_6,"a",@progbits
	.sectionflags	@""
	.align	4
.nv.constant0.triton_poi_fused__native_batch_norm_legit_no_training_convolution_relu_6:
	.zero		588
